//
// Generated by NVIDIA NVVM Compiler
//
// Compiler Build ID: CL-36424714
// Cuda compilation tools, release 13.0, V13.0.88
// Based on NVVM 20.0.0
//

.version 9.0
.target sm_100
.address_size 64

	// .globl	_Z3mulPiS_S_i

.visible .entry _Z3mulPiS_S_i(
	.param .u64 .ptr .align 1 _Z3mulPiS_S_i_param_0,
	.param .u64 .ptr .align 1 _Z3mulPiS_S_i_param_1,
	.param .u64 .ptr .align 1 _Z3mulPiS_S_i_param_2,
	.param .u32 _Z3mulPiS_S_i_param_3
)
{
	.reg .b32 	%r<5>;
	.reg .b64 	%rd<11>;

	ld.param.u64 	%rd1, [_Z3mulPiS_S_i_param_0];
	ld.param.u64 	%rd2, [_Z3mulPiS_S_i_param_1];
	ld.param.u64 	%rd3, [_Z3mulPiS_S_i_param_2];
	cvta.to.global.u64 	%rd4, %rd3;
	cvta.to.global.u64 	%rd5, %rd2;
	cvta.to.global.u64 	%rd6, %rd1;
	mov.u32 	%r1, %tid.x;
	mul.wide.u32 	%rd7, %r1, 4;
	add.s64 	%rd8, %rd6, %rd7;
	ld.global.u32 	%r2, [%rd8];
	add.s64 	%rd9, %rd5, %rd7;
	ld.global.u32 	%r3, [%rd9];
	mul.lo.s32 	%r4, %r3, %r2;
	add.s64 	%rd10, %rd4, %rd7;
	st.global.u32 	[%rd10], %r4;
	ret;

}


// ===== COMPILED SASS (sm_100) =====

	.target	sm_100

	.elftype	@"ET_EXEC"


//--------------------- .note.nv.tkinfo           --------------------------
	.section	.note.nv.tkinfo,"",@"SHT_NOTE"
	.sectionflags	@"SHF_NOTE_NV_TKINFO"
	.tkinfo
        /*0018*/ 	.word	0x00000002
        /*0030*/ 	.string	""
        /*0030*/ 	.string	"ptxas"
        /*0030*/ 	.string	"Cuda compilation tools, release 13.0, V13.0.88"
        /*0030*/ 	.string	"Build cuda_13.0.r13.0/compiler.36424714_0"
        /*0030*/ 	.string	"-arch sm_100 -m 64 "



//--------------------- .note.nv.cuinfo           --------------------------
	.section	.note.nv.cuinfo,"",@"SHT_NOTE"
	.sectionflags	@"SHF_NOTE_NV_CUINFO"
        /*0018*/ 	.short	0x0002
        /*001a*/ 	.short	0x0064
        /*001c*/ 	.short	0x0082
	.zero		2


//--------------------- .nv.info                  --------------------------
	.section	.nv.info,"",@"SHT_CUDA_INFO"
	.align	4


	//----- nvinfo : EIATTR_REGCOUNT
	.align		4
        /*0000*/ 	.byte	0x04, 0x2f
        /*0002*/ 	.short	(.L_1 - .L_0)
	.align		4
.L_0:
        /*0004*/ 	.word	index@(_Z3mulPiS_S_i)
        /*0008*/ 	.word	0x0000000c


	//----- nvinfo : EIATTR_FRAME_SIZE
	.align		4
.L_1:
        /*000c*/ 	.byte	0x04, 0x11
        /*000e*/ 	.short	(.L_3 - .L_2)
	.align		4
.L_2:
        /*0010*/ 	.word	index@(_Z3mulPiS_S_i)
        /*0014*/ 	.word	0x00000000


	//----- nvinfo : EIATTR_MIN_STACK_SIZE
	.align		4
.L_3:
        /*0018*/ 	.byte	0x04, 0x12
        /*001a*/ 	.short	(.L_5 - .L_4)
	.align		4
.L_4:
        /*001c*/ 	.word	index@(_Z3mulPiS_S_i)
        /*0020*/ 	.word	0x00000000
.L_5:


//--------------------- .nv.compat                --------------------------
	.section	.nv.compat,"",@"SHT_CUDA_COMPAT_INFO"
	.align	4
        /*0000*/ 	.byte	0x02, 0x09, 0x00, 0x00, 0x02, 0x02, 0x01, 0x00, 0x02, 0x05, 0x05, 0x00, 0x03, 0x07, 0x01, 0x01
        /*0010*/ 	.byte	0x02, 0x03, 0x00, 0x00, 0x02, 0x06, 0x01, 0x00, 0x04, 0x0b, 0x08, 0x00, 0x09, 0x00, 0x00, 0x00
        /*0020*/ 	.byte	0x00, 0x00, 0x00, 0x00


//--------------------- .nv.info._Z3mulPiS_S_i    --------------------------
	.section	.nv.info._Z3mulPiS_S_i,"",@"SHT_CUDA_INFO"
	.sectionflags	@""
	.align	4


	//----- nvinfo : EIATTR_CUDA_API_VERSION
	.align		4
        /*0000*/ 	.byte	0x04, 0x37
        /*0002*/ 	.short	(.L_7 - .L_6)
.L_6:
        /*0004*/ 	.word	0x00000082


	//----- nvinfo : EIATTR_KPARAM_INFO
	.align		4
.L_7:
        /*0008*/ 	.byte	0x04, 0x17
        /*000a*/ 	.short	(.L_9 - .L_8)
.L_8:
        /*000c*/ 	.word	0x00000000
        /*0010*/ 	.short	0x0003
        /*0012*/ 	.short	0x0018
        /*0014*/ 	.byte	0x00, 0xf0, 0x11, 0x00


	//----- nvinfo : EIATTR_KPARAM_INFO
	.align		4
.L_9:
        /*0018*/ 	.byte	0x04, 0x17
        /*001a*/ 	.short	(.L_11 - .L_10)
.L_10:
        /*001c*/ 	.word	0x00000000
        /*0020*/ 	.short	0x0002
        /*0022*/ 	.short	0x0010
        /*0024*/ 	.byte	0x00, 0xf5, 0x21, 0x00


	//----- nvinfo : EIATTR_KPARAM_INFO
	.align		4
.L_11:
        /*0028*/ 	.byte	0x04, 0x17
        /*002a*/ 	.short	(.L_13 - .L_12)
.L_12:
        /*002c*/ 	.word	0x00000000
        /*0030*/ 	.short	0x0001
        /*0032*/ 	.short	0x0008
        /*0034*/ 	.byte	0x00, 0xf5, 0x21, 0x00


	//----- nvinfo : EIATTR_KPARAM_INFO
	.align		4
.L_13:
        /*0038*/ 	.byte	0x04, 0x17
        /*003a*/ 	.short	(.L_15 - .L_14)
.L_14:
        /*003c*/ 	.word	0x00000000
        /*0040*/ 	.short	0x0000
        /*0042*/ 	.short	0x0000
        /*0044*/ 	.byte	0x00, 0xf5, 0x21, 0x00


	//----- nvinfo : EIATTR_SPARSE_MMA_MASK
	.align		4
.L_15:
        /*0048*/ 	.byte	0x03, 0x50
        /*004a*/ 	.short	0x0000


	//----- nvinfo : EIATTR_MAXREG_COUNT
	.align		4
        /*004c*/ 	.byte	0x03, 0x1b
        /*004e*/ 	.short	0x00ff


	//----- nvinfo : EIATTR_MERCURY_ISA_VERSION
	.align		4
        /*0050*/ 	.byte	0x03, 0x5f
        /*0052*/ 	.short	0x0101


	//----- nvinfo : EIATTR_VRC_CTA_INIT_COUNT
	.align		4
        /*0054*/ 	.byte	0x02, 0x4a
	.zero		1
	.zero		1


	//----- nvinfo : EIATTR_EXIT_INSTR_OFFSETS
	.align		4
        /*0058*/ 	.byte	0x04, 0x1c
        /*005a*/ 	.short	(.L_17 - .L_16)


	//   ....[0]....
.L_16:
        /*005c*/ 	.word	0x000000d0


	//----- nvinfo : EIATTR_CBANK_PARAM_SIZE
	.align		4
.L_17:
        /*0060*/ 	.byte	0x03, 0x19
        /*0062*/ 	.short	0x001c


	//----- nvinfo : EIATTR_PARAM_CBANK
	.align		4
        /*0064*/ 	.byte	0x04, 0x0a
        /*0066*/ 	.short	(.L_19 - .L_18)
	.align		4
.L_18:
        /*0068*/ 	.word	index@(.nv.constant0._Z3mulPiS_S_i)
        /*006c*/ 	.short	0x0380
        /*006e*/ 	.short	0x001c


	//----- nvinfo : EIATTR_SW_WAR
	.align		4
.L_19:
        /*0070*/ 	.byte	0x04, 0x36
        /*0072*/ 	.short	(.L_21 - .L_20)
.L_20:
        /*0074*/ 	.word	0x00000008
.L_21:


//--------------------- .nv.callgraph             --------------------------
	.section	.nv.callgraph,"",@"SHT_CUDA_CALLGRAPH"
	.align	4
	.sectionentsize	8
	.align		4
        /*0000*/ 	.word	0x00000000
	.align		4
        /*0004*/ 	.word	0xffffffff
	.align		4
        /*0008*/ 	.word	0x00000000
	.align		4
        /*000c*/ 	.word	0xfffffffe
	.align		4
        /*0010*/ 	.word	0x00000000
	.align		4
        /*0014*/ 	.word	0xfffffffd
	.align		4
        /*0018*/ 	.word	0x00000000
	.align		4
        /*001c*/ 	.word	0xfffffffc


//--------------------- .text._Z3mulPiS_S_i       --------------------------
	.section	.text._Z3mulPiS_S_i,"ax",@progbits
	.align	128
        .global         _Z3mulPiS_S_i
        .type           _Z3mulPiS_S_i,@function
        .size           _Z3mulPiS_S_i,(.L_x_1 - _Z3mulPiS_S_i)
        .other          _Z3mulPiS_S_i,@"STO_CUDA_ENTRY STV_DEFAULT"
_Z3mulPiS_S_i:
.text._Z3mulPiS_S_i:
[----:B------:R-:W-:Y:S01]  /*0000*/  LDC R1, c[0x0][0x37c] ;  /* 0x0000df00ff017b82 */ /* 0x000fe20000000800 */
[----:B------:R-:W0:Y:S07]  /*0010*/  S2R R9, SR_TID.X ;  /* 0x0000000000097919 */ /* 0x000e2e0000002100 */
[----:B------:R-:W0:Y:S01]  /*0020*/  LDC.64 R2, c[0x0][0x380] ;  /* 0x0000e000ff027b82 */ /* 0x000e220000000a00 */
[----:B------:R-:W1:Y:S07]  /*0030*/  LDCU.64 UR4, c[0x0][0x358] ;  /* 0x00006b00ff0477ac */ /* 0x000e6e0008000a00 */
[----:B------:R-:W2:Y:S08]  /*0040*/  LDC.64 R4, c[0x0][0x388] ;  /* 0x0000e200ff047b82 */ /* 0x000eb00000000a00 */
[----:B------:R-:W3:Y:S01]  /*0050*/  LDC.64 R6, c[0x0][0x390] ;  /* 0x0000e400ff067b82 */ /* 0x000ee20000000a00 */
[----:B0-----:R-:W-:-:S04]  /*0060*/  IMAD.WIDE.U32 R2, R9, 0x4, R2 ;  /* 0x0000000409027825 */ /* 0x001fc800078e0002 */
[C---:B--2---:R-:W-:Y:S02]  /*0070*/  IMAD.WIDE.U32 R4, R9.reuse, 0x4, R4 ;  /* 0x0000000409047825 */ /* 0x044fe400078e0004 */
[----:B-1----:R-:W2:Y:S04]  /*0080*/  LDG.E R2, desc[UR4][R2.64] ;  /* 0x0000000402027981 */ /* 0x002ea8000c1e1900 */
[----:B------:R-:W2:Y:S01]  /*0090*/  LDG.E R5, desc[UR4][R4.64] ;  /* 0x0000000404057981 */ /* 0x000ea2000c1e1900 */
[----:B---3--:R-:W-:-:S04]  /*00a0*/  IMAD.WIDE.U32 R6, R9, 0x4, R6 ;  /* 0x0000000409067825 */ /* 0x008fc800078e0006 */
[----:B--2---:R-:W-:-:S05]  /*00b0*/  IMAD R9, R2, R5, RZ ;  /* 0x0000000502097224 */ /* 0x004fca00078e02ff */
[----:B------:R-:W-:Y:S01]  /*00c0*/  STG.E desc[UR4][R6.64], R9 ;  /* 0x0000000906007986 */ /* 0x000fe2000c101904 */
[----:B------:R-:W-:Y:S05]  /*00d0*/  EXIT ;  /* 0x000000000000794d */ /* 0x000fea0003800000 */
.L_x_0:
[----:B------:R-:W-:-:S00]  /*00e0*/  BRA `(.L_x_0) ;  /* 0xfffffffc00fc7947 */ /* 0x000fc0000383ffff */
[----:B------:R-:W-:-:S00]  /*00f0*/  NOP ;  /* 0x0000000000007918 */ /* 0x000fc00000000000 */
        /* <DEDUP_REMOVED lines=8> */
.L_x_1:


//--------------------- .nv.shared.reserved.0     --------------------------
	.section	.nv.shared.reserved.0,"aw",@nobits
	.weak		__nv_reservedSMEM_offset_0_alias
	.size		__nv_reservedSMEM_offset_0_alias, 0, 64
	.other		__nv_reservedSMEM_offset_0_alias,@"STO_CUDA_RESERVED_SHARED STV_DEFAULT"
__nv_reservedSMEM_offset_0_alias:
	.zero		0
	.zero		64


//--------------------- .nv.constant0._Z3mulPiS_S_i --------------------------
	.section	.nv.constant0._Z3mulPiS_S_i,"a",@progbits
	.sectionflags	@""
	.align	4
.nv.constant0._Z3mulPiS_S_i:
	.zero		924


//--------------------- SYMBOLS --------------------------

	.type		.nv.reservedSmem.offset0,@object
	.size		.nv.reservedSmem.offset0,0x4
